//
// Generated by NVIDIA NVVM Compiler
//
// Compiler Build ID: CL-36424714
// Cuda compilation tools, release 13.0, V13.0.88
// Based on NVVM 20.0.0
//

.version 9.0
.target sm_100
.address_size 64

	// .globl	_Z20matrixMultiplyKernelPfS_S_

.visible .entry _Z20matrixMultiplyKernelPfS_S_(
	.param .u64 .ptr .align 1 _Z20matrixMultiplyKernelPfS_S__param_0,
	.param .u64 .ptr .align 1 _Z20matrixMultiplyKernelPfS_S__param_1,
	.param .u64 .ptr .align 1 _Z20matrixMultiplyKernelPfS_S__param_2
)
{
	.reg .pred 	%p<4>;
	.reg .b32 	%r<11>;
	.reg .b32 	%f<13>;
	.reg .b64 	%rd<13>;

	ld.param.u64 	%rd1, [_Z20matrixMultiplyKernelPfS_S__param_0];
	ld.param.u64 	%rd2, [_Z20matrixMultiplyKernelPfS_S__param_1];
	ld.param.u64 	%rd3, [_Z20matrixMultiplyKernelPfS_S__param_2];
	mov.u32 	%r3, %ctaid.y;
	mov.u32 	%r4, %ntid.y;
	mov.u32 	%r5, %tid.y;
	mad.lo.s32 	%r1, %r3, %r4, %r5;
	mov.u32 	%r6, %ctaid.x;
	mov.u32 	%r7, %ntid.x;
	mov.u32 	%r8, %tid.x;
	mad.lo.s32 	%r2, %r6, %r7, %r8;
	setp.gt.u32 	%p1, %r1, 3;
	setp.gt.s32 	%p2, %r2, 3;
	or.pred  	%p3, %p1, %p2;
	@%p3 bra 	$L__BB0_2;
	cvta.to.global.u64 	%rd4, %rd3;
	cvta.to.global.u64 	%rd5, %rd1;
	cvta.to.global.u64 	%rd6, %rd2;
	shl.b32 	%r9, %r1, 2;
	mul.wide.u32 	%rd7, %r9, 4;
	add.s64 	%rd8, %rd5, %rd7;
	ld.global.f32 	%f1, [%rd8];
	mul.wide.s32 	%rd9, %r2, 4;
	add.s64 	%rd10, %rd6, %rd9;
	ld.global.f32 	%f2, [%rd10];
	fma.rn.f32 	%f3, %f1, %f2, 0f00000000;
	ld.global.f32 	%f4, [%rd8+4];
	ld.global.f32 	%f5, [%rd10+16];
	fma.rn.f32 	%f6, %f4, %f5, %f3;
	ld.global.f32 	%f7, [%rd8+8];
	ld.global.f32 	%f8, [%rd10+32];
	fma.rn.f32 	%f9, %f7, %f8, %f6;
	ld.global.f32 	%f10, [%rd8+12];
	ld.global.f32 	%f11, [%rd10+48];
	fma.rn.f32 	%f12, %f10, %f11, %f9;
	add.s32 	%r10, %r9, %r2;
	mul.wide.s32 	%rd11, %r10, 4;
	add.s64 	%rd12, %rd4, %rd11;
	st.global.f32 	[%rd12], %f12;
$L__BB0_2:
	ret;

}


// ===== COMPILED SASS (sm_100) =====

	.target	sm_100

	.elftype	@"ET_EXEC"


//--------------------- .note.nv.tkinfo           --------------------------
	.section	.note.nv.tkinfo,"",@"SHT_NOTE"
	.sectionflags	@"SHF_NOTE_NV_TKINFO"
	.tkinfo
        /*0018*/ 	.word	0x00000002
        /*0030*/ 	.string	""
        /*0030*/ 	.string	"ptxas"
        /*0030*/ 	.string	"Cuda compilation tools, release 13.0, V13.0.88"
        /*0030*/ 	.string	"Build cuda_13.0.r13.0/compiler.36424714_0"
        /*0030*/ 	.string	"-arch sm_100 -m 64 "



//--------------------- .note.nv.cuinfo           --------------------------
	.section	.note.nv.cuinfo,"",@"SHT_NOTE"
	.sectionflags	@"SHF_NOTE_NV_CUINFO"
        /*0018*/ 	.short	0x0002
        /*001a*/ 	.short	0x0064
        /*001c*/ 	.short	0x0082
	.zero		2


//--------------------- .nv.info                  --------------------------
	.section	.nv.info,"",@"SHT_CUDA_INFO"
	.align	4


	//----- nvinfo : EIATTR_REGCOUNT
	.align		4
        /*0000*/ 	.byte	0x04, 0x2f
        /*0002*/ 	.short	(.L_1 - .L_0)
	.align		4
.L_0:
        /*0004*/ 	.word	index@(_Z20matrixMultiplyKernelPfS_S_)
        /*0008*/ 	.word	0x00000014


	//----- nvinfo : EIATTR_FRAME_SIZE
	.align		4
.L_1:
        /*000c*/ 	.byte	0x04, 0x11
        /*000e*/ 	.short	(.L_3 - .L_2)
	.align		4
.L_2:
        /*0010*/ 	.word	index@(_Z20matrixMultiplyKernelPfS_S_)
        /*0014*/ 	.word	0x00000000


	//----- nvinfo : EIATTR_MIN_STACK_SIZE
	.align		4
.L_3:
        /*0018*/ 	.byte	0x04, 0x12
        /*001a*/ 	.short	(.L_5 - .L_4)
	.align		4
.L_4:
        /*001c*/ 	.word	index@(_Z20matrixMultiplyKernelPfS_S_)
        /*0020*/ 	.word	0x00000000
.L_5:


//--------------------- .nv.compat                --------------------------
	.section	.nv.compat,"",@"SHT_CUDA_COMPAT_INFO"
	.align	4
        /*0000*/ 	.byte	0x02, 0x09, 0x00, 0x00, 0x02, 0x02, 0x01, 0x00, 0x02, 0x05, 0x05, 0x00, 0x03, 0x07, 0x01, 0x01
        /*0010*/ 	.byte	0x02, 0x03, 0x00, 0x00, 0x02, 0x06, 0x01, 0x00, 0x04, 0x0b, 0x08, 0x00, 0x09, 0x00, 0x00, 0x00
        /*0020*/ 	.byte	0x00, 0x00, 0x00, 0x00


//--------------------- .nv.info._Z20matrixMultiplyKernelPfS_S_ --------------------------
	.section	.nv.info._Z20matrixMultiplyKernelPfS_S_,"",@"SHT_CUDA_INFO"
	.sectionflags	@""
	.align	4


	//----- nvinfo : EIATTR_CUDA_API_VERSION
	.align		4
        /*0000*/ 	.byte	0x04, 0x37
        /*0002*/ 	.short	(.L_7 - .L_6)
.L_6:
        /*0004*/ 	.word	0x00000082


	//----- nvinfo : EIATTR_KPARAM_INFO
	.align		4
.L_7:
        /*0008*/ 	.byte	0x04, 0x17
        /*000a*/ 	.short	(.L_9 - .L_8)
.L_8:
        /*000c*/ 	.word	0x00000000
        /*0010*/ 	.short	0x0002
        /*0012*/ 	.short	0x0010
        /*0014*/ 	.byte	0x00, 0xf5, 0x21, 0x00


	//----- nvinfo : EIATTR_KPARAM_INFO
	.align		4
.L_9:
        /*0018*/ 	.byte	0x04, 0x17
        /*001a*/ 	.short	(.L_11 - .L_10)
.L_10:
        /*001c*/ 	.word	0x00000000
        /*0020*/ 	.short	0x0001
        /*0022*/ 	.short	0x0008
        /*0024*/ 	.byte	0x00, 0xf5, 0x21, 0x00


	//----- nvinfo : EIATTR_KPARAM_INFO
	.align		4
.L_11:
        /*0028*/ 	.byte	0x04, 0x17
        /*002a*/ 	.short	(.L_13 - .L_12)
.L_12:
        /*002c*/ 	.word	0x00000000
        /*0030*/ 	.short	0x0000
        /*0032*/ 	.short	0x0000
        /*0034*/ 	.byte	0x00, 0xf5, 0x21, 0x00


	//----- nvinfo : EIATTR_SPARSE_MMA_MASK
	.align		4
.L_13:
        /*0038*/ 	.byte	0x03, 0x50
        /*003a*/ 	.short	0x0000


	//----- nvinfo : EIATTR_MAXREG_COUNT
	.align		4
        /*003c*/ 	.byte	0x03, 0x1b
        /*003e*/ 	.short	0x00ff


	//----- nvinfo : EIATTR_MERCURY_ISA_VERSION
	.align		4
        /*0040*/ 	.byte	0x03, 0x5f
        /*0042*/ 	.short	0x0101


	//----- nvinfo : EIATTR_VRC_CTA_INIT_COUNT
	.align		4
        /*0044*/ 	.byte	0x02, 0x4a
	.zero		1
	.zero		1


	//----- nvinfo : EIATTR_EXIT_INSTR_OFFSETS
	.align		4
        /*0048*/ 	.byte	0x04, 0x1c
        /*004a*/ 	.short	(.L_15 - .L_14)


	//   ....[0]....
.L_14:
        /*004c*/ 	.word	0x000000b0


	//   ....[1]....
        /*0050*/ 	.word	0x00000220


	//----- nvinfo : EIATTR_CBANK_PARAM_SIZE
	.align		4
.L_15:
        /*0054*/ 	.byte	0x03, 0x19
        /*0056*/ 	.short	0x0018


	//----- nvinfo : EIATTR_PARAM_CBANK
	.align		4
        /*0058*/ 	.byte	0x04, 0x0a
        /*005a*/ 	.short	(.L_17 - .L_16)
	.align		4
.L_16:
        /*005c*/ 	.word	index@(.nv.constant0._Z20matrixMultiplyKernelPfS_S_)
        /*0060*/ 	.short	0x0380
        /*0062*/ 	.short	0x0018


	//----- nvinfo : EIATTR_SW_WAR
	.align		4
.L_17:
        /*0064*/ 	.byte	0x04, 0x36
        /*0066*/ 	.short	(.L_19 - .L_18)
.L_18:
        /*0068*/ 	.word	0x00000008
.L_19:


//--------------------- .nv.callgraph             --------------------------
	.section	.nv.callgraph,"",@"SHT_CUDA_CALLGRAPH"
	.align	4
	.sectionentsize	8
	.align		4
        /*0000*/ 	.word	0x00000000
	.align		4
        /*0004*/ 	.word	0xffffffff
	.align		4
        /*0008*/ 	.word	0x00000000
	.align		4
        /*000c*/ 	.word	0xfffffffe
	.align		4
        /*0010*/ 	.word	0x00000000
	.align		4
        /*0014*/ 	.word	0xfffffffd
	.align		4
        /*0018*/ 	.word	0x00000000
	.align		4
        /*001c*/ 	.word	0xfffffffc


//--------------------- .text._Z20matrixMultiplyKernelPfS_S_ --------------------------
	.section	.text._Z20matrixMultiplyKernelPfS_S_,"ax",@progbits
	.align	128
        .global         _Z20matrixMultiplyKernelPfS_S_
        .type           _Z20matrixMultiplyKernelPfS_S_,@function
        .size           _Z20matrixMultiplyKernelPfS_S_,(.L_x_1 - _Z20matrixMultiplyKernelPfS_S_)
        .other          _Z20matrixMultiplyKernelPfS_S_,@"STO_CUDA_ENTRY STV_DEFAULT"
_Z20matrixMultiplyKernelPfS_S_:
.text._Z20matrixMultiplyKernelPfS_S_:
[----:B------:R-:W-:Y:S01]  /*0000*/  LDC R1, c[0x0][0x37c] ;  /* 0x0000df00ff017b82 */ /* 0x000fe20000000800 */
[----:B------:R-:W0:Y:S07]  /*0010*/  S2R R2, SR_TID.X ;  /* 0x0000000000027919 */ /* 0x000e2e0000002100 */
[----:B------:R-:W1:Y:S01]  /*0020*/  LDC R0, c[0x0][0x364] ;  /* 0x0000d900ff007b82 */ /* 0x000e620000000800 */
[----:B------:R-:W1:Y:S07]  /*0030*/  S2R R3, SR_TID.Y ;  /* 0x0000000000037919 */ /* 0x000e6e0000002200 */
[----:B------:R-:W0:Y:S08]  /*0040*/  S2UR UR5, SR_CTAID.X ;  /* 0x00000000000579c3 */ /* 0x000e300000002500 */
[----:B------:R-:W0:Y:S08]  /*0050*/  LDC R9, c[0x0][0x360] ;  /* 0x0000d800ff097b82 */ /* 0x000e300000000800 */
[----:B------:R-:W1:Y:S01]  /*0060*/  S2UR UR4, SR_CTAID.Y ;  /* 0x00000000000479c3 */ /* 0x000e620000002600 */
[----:B0-----:R-:W-:-:S05]  /*0070*/  IMAD R9, R9, UR5, R2 ;  /* 0x0000000509097c24 */ /* 0x001fca000f8e0202 */
[----:B------:R-:W-:Y:S01]  /*0080*/  ISETP.GT.AND P0, PT, R9, 0x3, PT ;  /* 0x000000030900780c */ /* 0x000fe20003f04270 */
[----:B-1----:R-:W-:-:S05]  /*0090*/  IMAD R0, R0, UR4, R3 ;  /* 0x0000000400007c24 */ /* 0x002fca000f8e0203 */
[----:B------:R-:W-:-:S13]  /*00a0*/  ISETP.GT.U32.OR P0, PT, R0, 0x3, P0 ;  /* 0x000000030000780c */ /* 0x000fda0000704470 */
[----:B------:R-:W-:Y:S05]  /*00b0*/  @P0 EXIT ;  /* 0x000000000000094d */ /* 0x000fea0003800000 */
[----:B------:R-:W0:Y:S01]  /*00c0*/  LDC.64 R4, c[0x0][0x380] ;  /* 0x0000e000ff047b82 */ /* 0x000e220000000a00 */
[----:B------:R-:W1:Y:S01]  /*00d0*/  LDCU.64 UR4, c[0x0][0x358] ;  /* 0x00006b00ff0477ac */ /* 0x000e620008000a00 */
[----:B------:R-:W-:-:S06]  /*00e0*/  SHF.L.U32 R8, R0, 0x2, RZ ;  /* 0x0000000200087819 */ /* 0x000fcc00000006ff */
[----:B------:R-:W2:Y:S08]  /*00f0*/  LDC.64 R6, c[0x0][0x388] ;  /* 0x0000e200ff067b82 */ /* 0x000eb00000000a00 */
[----:B------:R-:W3:Y:S01]  /*0100*/  LDC.64 R2, c[0x0][0x390] ;  /* 0x0000e400ff027b82 */ /* 0x000ee20000000a00 */
[----:B0-----:R-:W-:-:S05]  /*0110*/  IMAD.WIDE.U32 R4, R8, 0x4, R4 ;  /* 0x0000000408047825 */ /* 0x001fca00078e0004 */
[----:B-1----:R-:W4:Y:S01]  /*0120*/  LDG.E R0, desc[UR4][R4.64] ;  /* 0x0000000404007981 */ /* 0x002f22000c1e1900 */
[----:B--2---:R-:W-:-:S03]  /*0130*/  IMAD.WIDE R6, R9, 0x4, R6 ;  /* 0x0000000409067825 */ /* 0x004fc600078e0206 */
[----:B------:R-:W2:Y:S04]  /*0140*/  LDG.E R13, desc[UR4][R4.64+0x4] ;  /* 0x00000404040d7981 */ /* 0x000ea8000c1e1900 */
[----:B------:R-:W4:Y:S04]  /*0150*/  LDG.E R11, desc[UR4][R6.64] ;  /* 0x00000004060b7981 */ /* 0x000f28000c1e1900 */
[----:B------:R-:W2:Y:S04]  /*0160*/  LDG.E R10, desc[UR4][R6.64+0x10] ;  /* 0x00001004060a7981 */ /* 0x000ea8000c1e1900 */
[----:B------:R-:W5:Y:S04]  /*0170*/  LDG.E R15, desc[UR4][R4.64+0x8] ;  /* 0x00000804040f7981 */ /* 0x000f68000c1e1900 */
[----:B------:R-:W5:Y:S04]  /*0180*/  LDG.E R12, desc[UR4][R6.64+0x20] ;  /* 0x00002004060c7981 */ /* 0x000f68000c1e1900 */
[----:B------:R-:W5:Y:S04]  /*0190*/  LDG.E R17, desc[UR4][R4.64+0xc] ;  /* 0x00000c0404117981 */ /* 0x000f68000c1e1900 */
[----:B------:R-:W5:Y:S01]  /*01a0*/  LDG.E R14, desc[UR4][R6.64+0x30] ;  /* 0x00003004060e7981 */ /* 0x000f62000c1e1900 */
[----:B------:R-:W-:-:S05]  /*01b0*/  IADD3 R9, PT, PT, R9, R8, RZ ;  /* 0x0000000809097210 */ /* 0x000fca0007ffe0ff */
[----:B---3--:R-:W-:-:S04]  /*01c0*/  IMAD.WIDE R2, R9, 0x4, R2 ;  /* 0x0000000409027825 */ /* 0x008fc800078e0202 */
[----:B----4-:R-:W-:-:S04]  /*01d0*/  FFMA R0, R0, R11, RZ ;  /* 0x0000000b00007223 */ /* 0x010fc800000000ff */
[----:B--2---:R-:W-:-:S04]  /*01e0*/  FFMA R0, R13, R10, R0 ;  /* 0x0000000a0d007223 */ /* 0x004fc80000000000 */
[----:B-----5:R-:W-:-:S04]  /*01f0*/  FFMA R0, R15, R12, R0 ;  /* 0x0000000c0f007223 */ /* 0x020fc80000000000 */
[----:B------:R-:W-:-:S05]  /*0200*/  FFMA R17, R17, R14, R0 ;  /* 0x0000000e11117223 */ /* 0x000fca0000000000 */
[----:B------:R-:W-:Y:S01]  /*0210*/  STG.E desc[UR4][R2.64], R17 ;  /* 0x0000001102007986 */ /* 0x000fe2000c101904 */
[----:B------:R-:W-:Y:S05]  /*0220*/  EXIT ;  /* 0x000000000000794d */ /* 0x000fea0003800000 */
.L_x_0:
[----:B------:R-:W-:-:S00]  /*0230*/  BRA `(.L_x_0) ;  /* 0xfffffffc00fc7947 */ /* 0x000fc0000383ffff */
[----:B------:R-:W-:-:S00]  /*0240*/  NOP ;  /* 0x0000000000007918 */ /* 0x000fc00000000000 */
        /* <DEDUP_REMOVED lines=11> */
.L_x_1:


//--------------------- .nv.shared.reserved.0     --------------------------
	.section	.nv.shared.reserved.0,"aw",@nobits
	.weak		__nv_reservedSMEM_offset_0_alias
	.size		__nv_reservedSMEM_offset_0_alias, 0, 64
	.other		__nv_reservedSMEM_offset_0_alias,@"STO_CUDA_RESERVED_SHARED STV_DEFAULT"
__nv_reservedSMEM_offset_0_alias:
	.zero		0
	.zero		64


//--------------------- .nv.constant0._Z20matrixMultiplyKernelPfS_S_ --------------------------
	.section	.nv.constant0._Z20matrixMultiplyKernelPfS_S_,"a",@progbits
	.sectionflags	@""
	.align	4
.nv.constant0._Z20matrixMultiplyKernelPfS_S_:
	.zero		920


//--------------------- SYMBOLS --------------------------

	.type		.nv.reservedSmem.offset0,@object
	.size		.nv.reservedSmem.offset0,0x4
